//
// Generated by NVIDIA NVVM Compiler
//
// Compiler Build ID: CL-36424714
// Cuda compilation tools, release 13.0, V13.0.88
// Based on NVVM 20.0.0
//

.version 9.0
.target sm_100
.address_size 64

	// .globl	_Z5tracePfS_
.extern .shared .align 16 .b8 cache[];

.visible .entry _Z5tracePfS_(
	.param .u64 .ptr .align 1 _Z5tracePfS__param_0,
	.param .u64 .ptr .align 1 _Z5tracePfS__param_1
)
{
	.reg .pred 	%p<7>;
	.reg .b32 	%r<19>;
	.reg .b32 	%f<13>;
	.reg .b64 	%rd<9>;

	ld.param.u64 	%rd2, [_Z5tracePfS__param_0];
	ld.param.u64 	%rd3, [_Z5tracePfS__param_1];
	mov.u32 	%r1, %tid.x;
	mov.u32 	%r2, %ctaid.x;
	mov.u32 	%r18, %ntid.x;
	mad.lo.s32 	%r17, %r2, %r18, %r1;
	setp.gt.s32 	%p1, %r17, 6399;
	mov.f32 	%f12, 0f00000000;
	@%p1 bra 	$L__BB0_3;
	mov.u32 	%r11, %nctaid.x;
	mul.lo.s32 	%r5, %r18, %r11;
	cvta.to.global.u64 	%rd1, %rd2;
	mov.f32 	%f12, 0f00000000;
$L__BB0_2:
	mul.lo.s32 	%r12, %r17, 6401;
	mul.wide.s32 	%rd4, %r12, 4;
	add.s64 	%rd5, %rd1, %rd4;
	ld.global.f32 	%f6, [%rd5];
	add.f32 	%f12, %f12, %f6;
	add.s32 	%r17, %r17, %r5;
	setp.lt.s32 	%p2, %r17, 6400;
	@%p2 bra 	$L__BB0_2;
$L__BB0_3:
	shl.b32 	%r13, %r1, 2;
	mov.u32 	%r14, cache;
	add.s32 	%r8, %r14, %r13;
	st.shared.f32 	[%r8], %f12;
	bar.sync 	0;
	setp.lt.u32 	%p3, %r18, 2;
	@%p3 bra 	$L__BB0_7;
$L__BB0_4:
	shr.u32 	%r10, %r18, 1;
	setp.ge.u32 	%p4, %r1, %r10;
	@%p4 bra 	$L__BB0_6;
	shl.b32 	%r15, %r10, 2;
	add.s32 	%r16, %r8, %r15;
	ld.shared.f32 	%f7, [%r16];
	ld.shared.f32 	%f8, [%r8];
	add.f32 	%f9, %f7, %f8;
	st.shared.f32 	[%r8], %f9;
$L__BB0_6:
	bar.sync 	0;
	setp.gt.u32 	%p5, %r18, 3;
	mov.u32 	%r18, %r10;
	@%p5 bra 	$L__BB0_4;
$L__BB0_7:
	setp.ne.s32 	%p6, %r1, 0;
	@%p6 bra 	$L__BB0_9;
	ld.shared.f32 	%f10, [cache];
	cvta.to.global.u64 	%rd6, %rd3;
	mul.wide.u32 	%rd7, %r2, 4;
	add.s64 	%rd8, %rd6, %rd7;
	st.global.f32 	[%rd8], %f10;
$L__BB0_9:
	ret;

}


// ===== COMPILED SASS (sm_100) =====

	.target	sm_100

	.elftype	@"ET_EXEC"


//--------------------- .note.nv.tkinfo           --------------------------
	.section	.note.nv.tkinfo,"",@"SHT_NOTE"
	.sectionflags	@"SHF_NOTE_NV_TKINFO"
	.tkinfo
        /*0018*/ 	.word	0x00000002
        /*0030*/ 	.string	""
        /*0030*/ 	.string	"ptxas"
        /*0030*/ 	.string	"Cuda compilation tools, release 13.0, V13.0.88"
        /*0030*/ 	.string	"Build cuda_13.0.r13.0/compiler.36424714_0"
        /*0030*/ 	.string	"-arch sm_100 -m 64 "



//--------------------- .note.nv.cuinfo           --------------------------
	.section	.note.nv.cuinfo,"",@"SHT_NOTE"
	.sectionflags	@"SHF_NOTE_NV_CUINFO"
        /*0018*/ 	.short	0x0002
        /*001a*/ 	.short	0x0064
        /*001c*/ 	.short	0x0082
	.zero		2


//--------------------- .nv.info                  --------------------------
	.section	.nv.info,"",@"SHT_CUDA_INFO"
	.align	4


	//----- nvinfo : EIATTR_REGCOUNT
	.align		4
        /*0000*/ 	.byte	0x04, 0x2f
        /*0002*/ 	.short	(.L_1 - .L_0)
	.align		4
.L_0:
        /*0004*/ 	.word	index@(_Z5tracePfS_)
        /*0008*/ 	.word	0x0000000e


	//----- nvinfo : EIATTR_FRAME_SIZE
	.align		4
.L_1:
        /*000c*/ 	.byte	0x04, 0x11
        /*000e*/ 	.short	(.L_3 - .L_2)
	.align		4
.L_2:
        /*0010*/ 	.word	index@(_Z5tracePfS_)
        /*0014*/ 	.word	0x00000000


	//----- nvinfo : EIATTR_MIN_STACK_SIZE
	.align		4
.L_3:
        /*0018*/ 	.byte	0x04, 0x12
        /*001a*/ 	.short	(.L_5 - .L_4)
	.align		4
.L_4:
        /*001c*/ 	.word	index@(_Z5tracePfS_)
        /*0020*/ 	.word	0x00000000
.L_5:


//--------------------- .nv.compat                --------------------------
	.section	.nv.compat,"",@"SHT_CUDA_COMPAT_INFO"
	.align	4
        /*0000*/ 	.byte	0x02, 0x09, 0x00, 0x00, 0x02, 0x02, 0x01, 0x00, 0x02, 0x05, 0x05, 0x00, 0x03, 0x07, 0x01, 0x01
        /*0010*/ 	.byte	0x02, 0x03, 0x00, 0x00, 0x02, 0x06, 0x01, 0x00, 0x04, 0x0b, 0x08, 0x00, 0x09, 0x00, 0x00, 0x00
        /*0020*/ 	.byte	0x00, 0x00, 0x00, 0x00


//--------------------- .nv.info._Z5tracePfS_     --------------------------
	.section	.nv.info._Z5tracePfS_,"",@"SHT_CUDA_INFO"
	.sectionflags	@""
	.align	4


	//----- nvinfo : EIATTR_CUDA_API_VERSION
	.align		4
        /*0000*/ 	.byte	0x04, 0x37
        /*0002*/ 	.short	(.L_7 - .L_6)
.L_6:
        /*0004*/ 	.word	0x00000082


	//----- nvinfo : EIATTR_KPARAM_INFO
	.align		4
.L_7:
        /*0008*/ 	.byte	0x04, 0x17
        /*000a*/ 	.short	(.L_9 - .L_8)
.L_8:
        /*000c*/ 	.word	0x00000000
        /*0010*/ 	.short	0x0001
        /*0012*/ 	.short	0x0008
        /*0014*/ 	.byte	0x00, 0xf5, 0x21, 0x00


	//----- nvinfo : EIATTR_KPARAM_INFO
	.align		4
.L_9:
        /*0018*/ 	.byte	0x04, 0x17
        /*001a*/ 	.short	(.L_11 - .L_10)
.L_10:
        /*001c*/ 	.word	0x00000000
        /*0020*/ 	.short	0x0000
        /*0022*/ 	.short	0x0000
        /*0024*/ 	.byte	0x00, 0xf5, 0x21, 0x00


	//----- nvinfo : EIATTR_SPARSE_MMA_MASK
	.align		4
.L_11:
        /*0028*/ 	.byte	0x03, 0x50
        /*002a*/ 	.short	0x0000


	//----- nvinfo : EIATTR_MAXREG_COUNT
	.align		4
        /*002c*/ 	.byte	0x03, 0x1b
        /*002e*/ 	.short	0x00ff


	//----- nvinfo : EIATTR_NUM_BARRIERS
	.align		4
        /*0030*/ 	.byte	0x02, 0x4c
        /*0032*/ 	.byte	0x01
	.zero		1


	//----- nvinfo : EIATTR_MERCURY_ISA_VERSION
	.align		4
        /*0034*/ 	.byte	0x03, 0x5f
        /*0036*/ 	.short	0x0101


	//----- nvinfo : EIATTR_VRC_CTA_INIT_COUNT
	.align		4
        /*0038*/ 	.byte	0x02, 0x4a
	.zero		1
	.zero		1


	//----- nvinfo : EIATTR_EXIT_INSTR_OFFSETS
	.align		4
        /*003c*/ 	.byte	0x04, 0x1c
        /*003e*/ 	.short	(.L_13 - .L_12)


	//   ....[0]....
.L_12:
        /*0040*/ 	.word	0x000002b0


	//   ....[1]....
        /*0044*/ 	.word	0x00000330


	//----- nvinfo : EIATTR_CRS_STACK_SIZE
	.align		4
.L_13:
        /*0048*/ 	.byte	0x04, 0x1e
        /*004a*/ 	.short	(.L_15 - .L_14)
.L_14:
        /*004c*/ 	.word	0x00000000


	//----- nvinfo : EIATTR_CBANK_PARAM_SIZE
	.align		4
.L_15:
        /*0050*/ 	.byte	0x03, 0x19
        /*0052*/ 	.short	0x0010


	//----- nvinfo : EIATTR_PARAM_CBANK
	.align		4
        /*0054*/ 	.byte	0x04, 0x0a
        /*0056*/ 	.short	(.L_17 - .L_16)
	.align		4
.L_16:
        /*0058*/ 	.word	index@(.nv.constant0._Z5tracePfS_)
        /*005c*/ 	.short	0x0380
        /*005e*/ 	.short	0x0010


	//----- nvinfo : EIATTR_SW_WAR
	.align		4
.L_17:
        /*0060*/ 	.byte	0x04, 0x36
        /*0062*/ 	.short	(.L_19 - .L_18)
.L_18:
        /*0064*/ 	.word	0x00000008
.L_19:


//--------------------- .nv.callgraph             --------------------------
	.section	.nv.callgraph,"",@"SHT_CUDA_CALLGRAPH"
	.align	4
	.sectionentsize	8
	.align		4
        /*0000*/ 	.word	0x00000000
	.align		4
        /*0004*/ 	.word	0xffffffff
	.align		4
        /*0008*/ 	.word	0x00000000
	.align		4
        /*000c*/ 	.word	0xfffffffe
	.align		4
        /*0010*/ 	.word	0x00000000
	.align		4
        /*0014*/ 	.word	0xfffffffd
	.align		4
        /*0018*/ 	.word	0x00000000
	.align		4
        /*001c*/ 	.word	0xfffffffc


//--------------------- .text._Z5tracePfS_        --------------------------
	.section	.text._Z5tracePfS_,"ax",@progbits
	.align	128
        .global         _Z5tracePfS_
        .type           _Z5tracePfS_,@function
        .size           _Z5tracePfS_,(.L_x_6 - _Z5tracePfS_)
        .other          _Z5tracePfS_,@"STO_CUDA_ENTRY STV_DEFAULT"
_Z5tracePfS_:
.text._Z5tracePfS_:
[----:B------:R-:W-:Y:S01]  /*0000*/  LDC R1, c[0x0][0x37c] ;  /* 0x0000df00ff017b82 */ /* 0x000fe20000000800 */
[----:B------:R-:W0:Y:S01]  /*0010*/  S2R R8, SR_TID.X ;  /* 0x0000000000087919 */ /* 0x000e220000002100 */
[----:B------:R-:W1:Y:S01]  /*0020*/  LDCU UR4, c[0x0][0x360] ;  /* 0x00006c00ff0477ac */ /* 0x000e620008000800 */
[----:B------:R-:W-:Y:S01]  /*0030*/  BSSY.RECONVERGENT B0, `(.L_x_0) ;  /* 0x0000013000007945 */ /* 0x000fe20003800200 */
[----:B------:R-:W-:Y:S01]  /*0040*/  IMAD.MOV.U32 R7, RZ, RZ, RZ ;  /* 0x000000ffff077224 */ /* 0x000fe200078e00ff */
[----:B------:R-:W0:Y:S01]  /*0050*/  S2R R9, SR_CTAID.X ;  /* 0x0000000000097919 */ /* 0x000e220000002500 */
[----:B------:R-:W2:Y:S01]  /*0060*/  LDCU.64 UR6, c[0x0][0x358] ;  /* 0x00006b00ff0677ac */ /* 0x000ea20008000a00 */
[----:B-1----:R-:W-:Y:S02]  /*0070*/  IMAD.U32 R6, RZ, RZ, UR4 ;  /* 0x00000004ff067e24 */ /* 0x002fe4000f8e00ff */
[----:B0-----:R-:W-:-:S05]  /*0080*/  IMAD R0, R9, UR4, R8 ;  /* 0x0000000409007c24 */ /* 0x001fca000f8e0208 */
[----:B------:R-:W-:-:S13]  /*0090*/  ISETP.GT.AND P0, PT, R0, 0x18ff, PT ;  /* 0x000018ff0000780c */ /* 0x000fda0003f04270 */
[----:B--2---:R-:W-:Y:S05]  /*00a0*/  @P0 BRA `(.L_x_1) ;  /* 0x00000000002c0947 */ /* 0x004fea0003800000 */
[----:B------:R-:W0:Y:S01]  /*00b0*/  LDC.64 R4, c[0x0][0x380] ;  /* 0x0000e000ff047b82 */ /* 0x000e220000000a00 */
[----:B------:R-:W1:Y:S01]  /*00c0*/  LDCU UR4, c[0x0][0x370] ;  /* 0x00006e00ff0477ac */ /* 0x000e620008000800 */
[----:B------:R-:W-:Y:S02]  /*00d0*/  HFMA2 R7, -RZ, RZ, 0, 0 ;  /* 0x00000000ff077431 */ /* 0x000fe400000001ff */
[----:B-1----:R-:W-:-:S07]  /*00e0*/  IMAD R11, R6, UR4, RZ ;  /* 0x00000004060b7c24 */ /* 0x002fce000f8e02ff */
.L_x_2:
[----:B------:R-:W-:-:S04]  /*00f0*/  IMAD R3, R0, 0x1901, RZ ;  /* 0x0000190100037824 */ /* 0x000fc800078e02ff */
[----:B0-----:R-:W-:-:S06]  /*0100*/  IMAD.WIDE R2, R3, 0x4, R4 ;  /* 0x0000000403027825 */ /* 0x001fcc00078e0204 */
[----:B------:R-:W2:Y:S01]  /*0110*/  LDG.E R2, desc[UR6][R2.64] ;  /* 0x0000000602027981 */ /* 0x000ea2000c1e1900 */
[----:B------:R-:W-:-:S05]  /*0120*/  IMAD.IADD R0, R11, 0x1, R0 ;  /* 0x000000010b007824 */ /* 0x000fca00078e0200 */
[----:B------:R-:W-:Y:S01]  /*0130*/  ISETP.GE.AND P0, PT, R0, 0x1900, PT ;  /* 0x000019000000780c */ /* 0x000fe20003f06270 */
[----:B--2---:R-:W-:-:S12]  /*0140*/  FADD R7, R2, R7 ;  /* 0x0000000702077221 */ /* 0x004fd80000000000 */
[----:B------:R-:W-:Y:S05]  /*0150*/  @!P0 BRA `(.L_x_2) ;  /* 0xfffffffc00e48947 */ /* 0x000fea000383ffff */
.L_x_1:
[----:B------:R-:W-:Y:S05]  /*0160*/  BSYNC.RECONVERGENT B0 ;  /* 0x0000000000007941 */ /* 0x000fea0003800200 */
.L_x_0:
[----:B------:R-:W0:Y:S01]  /*0170*/  S2UR UR5, SR_CgaCtaId ;  /* 0x00000000000579c3 */ /* 0x000e220000008800 */
[----:B------:R-:W-:Y:S01]  /*0180*/  UMOV UR4, 0x400 ;  /* 0x0000040000047882 */ /* 0x000fe20000000000 */
[----:B------:R-:W-:Y:S02]  /*0190*/  ISETP.GE.U32.AND P1, PT, R6, 0x2, PT ;  /* 0x000000020600780c */ /* 0x000fe40003f26070 */
[----:B------:R-:W-:Y:S01]  /*01a0*/  ISETP.NE.AND P0, PT, R8, RZ, PT ;  /* 0x000000ff0800720c */ /* 0x000fe20003f05270 */
[----:B0-----:R-:W-:-:S06]  /*01b0*/  ULEA UR4, UR5, UR4, 0x18 ;  /* 0x0000000405047291 */ /* 0x001fcc000f8ec0ff */
[----:B------:R-:W-:-:S05]  /*01c0*/  LEA R0, R8, UR4, 0x2 ;  /* 0x0000000408007c11 */ /* 0x000fca000f8e10ff */
[----:B------:R0:W-:Y:S01]  /*01d0*/  STS [R0], R7 ;  /* 0x0000000700007388 */ /* 0x0001e20000000800 */
[----:B------:R-:W-:Y:S06]  /*01e0*/  BAR.SYNC.DEFER_BLOCKING 0x0 ;  /* 0x0000000000007b1d */ /* 0x000fec0000010000 */
[----:B------:R-:W-:Y:S05]  /*01f0*/  @!P1 BRA `(.L_x_3) ;  /* 0x00000000002c9947 */ /* 0x000fea0003800000 */
.L_x_4:
[----:B------:R-:W-:-:S04]  /*0200*/  SHF.R.U32.HI R5, RZ, 0x1, R6 ;  /* 0x00000001ff057819 */ /* 0x000fc80000011606 */
[----:B------:R-:W-:-:S13]  /*0210*/  ISETP.GE.U32.AND P1, PT, R8, R5, PT ;  /* 0x000000050800720c */ /* 0x000fda0003f26070 */
[----:B------:R-:W-:Y:S01]  /*0220*/  @!P1 LEA R2, R5, R0, 0x2 ;  /* 0x0000000005029211 */ /* 0x000fe200078e10ff */
[----:B------:R-:W-:Y:S05]  /*0230*/  @!P1 LDS R3, [R0] ;  /* 0x0000000000039984 */ /* 0x000fea0000000800 */
[----:B------:R-:W1:Y:S02]  /*0240*/  @!P1 LDS R2, [R2] ;  /* 0x0000000002029984 */ /* 0x000e640000000800 */
[----:B-1----:R-:W-:-:S05]  /*0250*/  @!P1 FADD R3, R2, R3 ;  /* 0x0000000302039221 */ /* 0x002fca0000000000 */
[----:B------:R1:W-:Y:S01]  /*0260*/  @!P1 STS [R0], R3 ;  /* 0x0000000300009388 */ /* 0x0003e20000000800 */
[----:B------:R-:W-:Y:S01]  /*0270*/  BAR.SYNC.DEFER_BLOCKING 0x0 ;  /* 0x0000000000007b1d */ /* 0x000fe20000010000 */
[----:B------:R-:W-:Y:S02]  /*0280*/  ISETP.GT.U32.AND P1, PT, R6, 0x3, PT ;  /* 0x000000030600780c */ /* 0x000fe40003f24070 */
[----:B------:R-:W-:-:S11]  /*0290*/  MOV R6, R5 ;  /* 0x0000000500067202 */ /* 0x000fd60000000f00 */
[----:B-1----:R-:W-:Y:S05]  /*02a0*/  @P1 BRA `(.L_x_4) ;  /* 0xfffffffc00d41947 */ /* 0x002fea000383ffff */
.L_x_3:
[----:B------:R-:W-:Y:S05]  /*02b0*/  @P0 EXIT ;  /* 0x000000000000094d */ /* 0x000fea0003800000 */
[----:B------:R-:W1:Y:S01]  /*02c0*/  S2UR UR5, SR_CgaCtaId ;  /* 0x00000000000579c3 */ /* 0x000e620000008800 */
[----:B------:R-:W-:-:S07]  /*02d0*/  UMOV UR4, 0x400 ;  /* 0x0000040000047882 */ /* 0x000fce0000000000 */
[----:B------:R-:W2:Y:S01]  /*02e0*/  LDC.64 R2, c[0x0][0x388] ;  /* 0x0000e200ff027b82 */ /* 0x000ea20000000a00 */
[----:B-1----:R-:W-:Y:S01]  /*02f0*/  ULEA UR4, UR5, UR4, 0x18 ;  /* 0x0000000405047291 */ /* 0x002fe2000f8ec0ff */
[----:B--2---:R-:W-:-:S08]  /*0300*/  IMAD.WIDE.U32 R2, R9, 0x4, R2 ;  /* 0x0000000409027825 */ /* 0x004fd000078e0002 */
[----:B------:R-:W1:Y:S04]  /*0310*/  LDS R5, [UR4] ;  /* 0x00000004ff057984 */ /* 0x000e680008000800 */
[----:B-1----:R-:W-:Y:S01]  /*0320*/  STG.E desc[UR6][R2.64], R5 ;  /* 0x0000000502007986 */ /* 0x002fe2000c101906 */
[----:B------:R-:W-:Y:S05]  /*0330*/  EXIT ;  /* 0x000000000000794d */ /* 0x000fea0003800000 */
.L_x_5:
[----:B------:R-:W-:-:S00]  /*0340*/  BRA `(.L_x_5) ;  /* 0xfffffffc00fc7947 */ /* 0x000fc0000383ffff */
[----:B------:R-:W-:-:S00]  /*0350*/  NOP ;  /* 0x0000000000007918 */ /* 0x000fc00000000000 */
        /* <DEDUP_REMOVED lines=10> */
.L_x_6:


//--------------------- .nv.shared._Z5tracePfS_   --------------------------
	.section	.nv.shared._Z5tracePfS_,"aw",@nobits
	.sectionflags	@""
	.align	16
	.zero		1024


//--------------------- .nv.shared.reserved.0     --------------------------
	.section	.nv.shared.reserved.0,"aw",@nobits
	.weak		__nv_reservedSMEM_offset_0_alias
	.size		__nv_reservedSMEM_offset_0_alias, 0, 64
	.other		__nv_reservedSMEM_offset_0_alias,@"STO_CUDA_RESERVED_SHARED STV_DEFAULT"
__nv_reservedSMEM_offset_0_alias:
	.zero		0
	.zero		64


//--------------------- .nv.constant0._Z5tracePfS_ --------------------------
	.section	.nv.constant0._Z5tracePfS_,"a",@progbits
	.sectionflags	@""
	.align	4
.nv.constant0._Z5tracePfS_:
	.zero		912


//--------------------- SYMBOLS --------------------------

	.type		.nv.reservedSmem.offset0,@object
	.size		.nv.reservedSmem.offset0,0x4
	.type		.nv.reservedSmem.cap,@object
	.size		.nv.reservedSmem.cap,0x4
